//
// Generated by NVIDIA NVVM Compiler
//
// Compiler Build ID: CL-36424714
// Cuda compilation tools, release 13.0, V13.0.88
// Based on NVVM 20.0.0
//

.version 9.0
.target sm_100
.address_size 64

	// .globl	_Z9addkernelPiPKiS1_

.visible .entry _Z9addkernelPiPKiS1_(
	.param .u64 .ptr .align 1 _Z9addkernelPiPKiS1__param_0,
	.param .u64 .ptr .align 1 _Z9addkernelPiPKiS1__param_1,
	.param .u64 .ptr .align 1 _Z9addkernelPiPKiS1__param_2
)
{
	.reg .b32 	%r<5>;
	.reg .b64 	%rd<11>;

	ld.param.u64 	%rd1, [_Z9addkernelPiPKiS1__param_0];
	ld.param.u64 	%rd2, [_Z9addkernelPiPKiS1__param_1];
	ld.param.u64 	%rd3, [_Z9addkernelPiPKiS1__param_2];
	cvta.to.global.u64 	%rd4, %rd1;
	cvta.to.global.u64 	%rd5, %rd3;
	cvta.to.global.u64 	%rd6, %rd2;
	mov.u32 	%r1, %tid.x;
	mul.wide.u32 	%rd7, %r1, 4;
	add.s64 	%rd8, %rd6, %rd7;
	ld.global.u32 	%r2, [%rd8];
	add.s64 	%rd9, %rd5, %rd7;
	ld.global.u32 	%r3, [%rd9];
	add.s32 	%r4, %r3, %r2;
	add.s64 	%rd10, %rd4, %rd7;
	st.global.u32 	[%rd10], %r4;
	ret;

}


// ===== COMPILED SASS (sm_100) =====

	.target	sm_100

	.elftype	@"ET_EXEC"


//--------------------- .note.nv.tkinfo           --------------------------
	.section	.note.nv.tkinfo,"",@"SHT_NOTE"
	.sectionflags	@"SHF_NOTE_NV_TKINFO"
	.tkinfo
        /*0018*/ 	.word	0x00000002
        /*0030*/ 	.string	""
        /*0030*/ 	.string	"ptxas"
        /*0030*/ 	.string	"Cuda compilation tools, release 13.0, V13.0.88"
        /*0030*/ 	.string	"Build cuda_13.0.r13.0/compiler.36424714_0"
        /*0030*/ 	.string	"-arch sm_100 -m 64 "



//--------------------- .note.nv.cuinfo           --------------------------
	.section	.note.nv.cuinfo,"",@"SHT_NOTE"
	.sectionflags	@"SHF_NOTE_NV_CUINFO"
        /*0018*/ 	.short	0x0002
        /*001a*/ 	.short	0x0064
        /*001c*/ 	.short	0x0082
	.zero		2


//--------------------- .nv.info                  --------------------------
	.section	.nv.info,"",@"SHT_CUDA_INFO"
	.align	4


	//----- nvinfo : EIATTR_REGCOUNT
	.align		4
        /*0000*/ 	.byte	0x04, 0x2f
        /*0002*/ 	.short	(.L_1 - .L_0)
	.align		4
.L_0:
        /*0004*/ 	.word	index@(_Z9addkernelPiPKiS1_)
        /*0008*/ 	.word	0x0000000c


	//----- nvinfo : EIATTR_FRAME_SIZE
	.align		4
.L_1:
        /*000c*/ 	.byte	0x04, 0x11
        /*000e*/ 	.short	(.L_3 - .L_2)
	.align		4
.L_2:
        /*0010*/ 	.word	index@(_Z9addkernelPiPKiS1_)
        /*0014*/ 	.word	0x00000000


	//----- nvinfo : EIATTR_MIN_STACK_SIZE
	.align		4
.L_3:
        /*0018*/ 	.byte	0x04, 0x12
        /*001a*/ 	.short	(.L_5 - .L_4)
	.align		4
.L_4:
        /*001c*/ 	.word	index@(_Z9addkernelPiPKiS1_)
        /*0020*/ 	.word	0x00000000
.L_5:


//--------------------- .nv.compat                --------------------------
	.section	.nv.compat,"",@"SHT_CUDA_COMPAT_INFO"
	.align	4
        /*0000*/ 	.byte	0x02, 0x09, 0x00, 0x00, 0x02, 0x02, 0x01, 0x00, 0x02, 0x05, 0x05, 0x00, 0x03, 0x07, 0x01, 0x01
        /*0010*/ 	.byte	0x02, 0x03, 0x00, 0x00, 0x02, 0x06, 0x01, 0x00, 0x04, 0x0b, 0x08, 0x00, 0x09, 0x00, 0x00, 0x00
        /*0020*/ 	.byte	0x00, 0x00, 0x00, 0x00


//--------------------- .nv.info._Z9addkernelPiPKiS1_ --------------------------
	.section	.nv.info._Z9addkernelPiPKiS1_,"",@"SHT_CUDA_INFO"
	.sectionflags	@""
	.align	4


	//----- nvinfo : EIATTR_CUDA_API_VERSION
	.align		4
        /*0000*/ 	.byte	0x04, 0x37
        /*0002*/ 	.short	(.L_7 - .L_6)
.L_6:
        /*0004*/ 	.word	0x00000082


	//----- nvinfo : EIATTR_KPARAM_INFO
	.align		4
.L_7:
        /*0008*/ 	.byte	0x04, 0x17
        /*000a*/ 	.short	(.L_9 - .L_8)
.L_8:
        /*000c*/ 	.word	0x00000000
        /*0010*/ 	.short	0x0002
        /*0012*/ 	.short	0x0010
        /*0014*/ 	.byte	0x00, 0xf5, 0x21, 0x00


	//----- nvinfo : EIATTR_KPARAM_INFO
	.align		4
.L_9:
        /*0018*/ 	.byte	0x04, 0x17
        /*001a*/ 	.short	(.L_11 - .L_10)
.L_10:
        /*001c*/ 	.word	0x00000000
        /*0020*/ 	.short	0x0001
        /*0022*/ 	.short	0x0008
        /*0024*/ 	.byte	0x00, 0xf5, 0x21, 0x00


	//----- nvinfo : EIATTR_KPARAM_INFO
	.align		4
.L_11:
        /*0028*/ 	.byte	0x04, 0x17
        /*002a*/ 	.short	(.L_13 - .L_12)
.L_12:
        /*002c*/ 	.word	0x00000000
        /*0030*/ 	.short	0x0000
        /*0032*/ 	.short	0x0000
        /*0034*/ 	.byte	0x00, 0xf5, 0x21, 0x00


	//----- nvinfo : EIATTR_SPARSE_MMA_MASK
	.align		4
.L_13:
        /*0038*/ 	.byte	0x03, 0x50
        /*003a*/ 	.short	0x0000


	//----- nvinfo : EIATTR_MAXREG_COUNT
	.align		4
        /*003c*/ 	.byte	0x03, 0x1b
        /*003e*/ 	.short	0x00ff


	//----- nvinfo : EIATTR_MERCURY_ISA_VERSION
	.align		4
        /*0040*/ 	.byte	0x03, 0x5f
        /*0042*/ 	.short	0x0101


	//----- nvinfo : EIATTR_VRC_CTA_INIT_COUNT
	.align		4
        /*0044*/ 	.byte	0x02, 0x4a
	.zero		1
	.zero		1


	//----- nvinfo : EIATTR_EXIT_INSTR_OFFSETS
	.align		4
        /*0048*/ 	.byte	0x04, 0x1c
        /*004a*/ 	.short	(.L_15 - .L_14)


	//   ....[0]....
.L_14:
        /*004c*/ 	.word	0x000000d0


	//----- nvinfo : EIATTR_CBANK_PARAM_SIZE
	.align		4
.L_15:
        /*0050*/ 	.byte	0x03, 0x19
        /*0052*/ 	.short	0x0018


	//----- nvinfo : EIATTR_PARAM_CBANK
	.align		4
        /*0054*/ 	.byte	0x04, 0x0a
        /*0056*/ 	.short	(.L_17 - .L_16)
	.align		4
.L_16:
        /*0058*/ 	.word	index@(.nv.constant0._Z9addkernelPiPKiS1_)
        /*005c*/ 	.short	0x0380
        /*005e*/ 	.short	0x0018


	//----- nvinfo : EIATTR_SW_WAR
	.align		4
.L_17:
        /*0060*/ 	.byte	0x04, 0x36
        /*0062*/ 	.short	(.L_19 - .L_18)
.L_18:
        /*0064*/ 	.word	0x00000008
.L_19:


//--------------------- .nv.callgraph             --------------------------
	.section	.nv.callgraph,"",@"SHT_CUDA_CALLGRAPH"
	.align	4
	.sectionentsize	8
	.align		4
        /*0000*/ 	.word	0x00000000
	.align		4
        /*0004*/ 	.word	0xffffffff
	.align		4
        /*0008*/ 	.word	0x00000000
	.align		4
        /*000c*/ 	.word	0xfffffffe
	.align		4
        /*0010*/ 	.word	0x00000000
	.align		4
        /*0014*/ 	.word	0xfffffffd
	.align		4
        /*0018*/ 	.word	0x00000000
	.align		4
        /*001c*/ 	.word	0xfffffffc


//--------------------- .text._Z9addkernelPiPKiS1_ --------------------------
	.section	.text._Z9addkernelPiPKiS1_,"ax",@progbits
	.align	128
        .global         _Z9addkernelPiPKiS1_
        .type           _Z9addkernelPiPKiS1_,@function
        .size           _Z9addkernelPiPKiS1_,(.L_x_1 - _Z9addkernelPiPKiS1_)
        .other          _Z9addkernelPiPKiS1_,@"STO_CUDA_ENTRY STV_DEFAULT"
_Z9addkernelPiPKiS1_:
.text._Z9addkernelPiPKiS1_:
[----:B------:R-:W-:Y:S01]  /*0000*/  LDC R1, c[0x0][0x37c] ;  /* 0x0000df00ff017b82 */ /* 0x000fe20000000800 */
[----:B------:R-:W0:Y:S07]  /*0010*/  S2R R9, SR_TID.X ;  /* 0x0000000000097919 */ /* 0x000e2e0000002100 */
[----:B------:R-:W0:Y:S01]  /*0020*/  LDC.64 R2, c[0x0][0x388] ;  /* 0x0000e200ff027b82 */ /* 0x000e220000000a00 */
[----:B------:R-:W1:Y:S07]  /*0030*/  LDCU.64 UR4, c[0x0][0x358] ;  /* 0x00006b00ff0477ac */ /* 0x000e6e0008000a00 */
[----:B------:R-:W2:Y:S08]  /*0040*/  LDC.64 R4, c[0x0][0x390] ;  /* 0x0000e400ff047b82 */ /* 0x000eb00000000a00 */
[----:B------:R-:W3:Y:S01]  /*0050*/  LDC.64 R6, c[0x0][0x380] ;  /* 0x0000e000ff067b82 */ /* 0x000ee20000000a00 */
[----:B0-----:R-:W-:-:S04]  /*0060*/  IMAD.WIDE.U32 R2, R9, 0x4, R2 ;  /* 0x0000000409027825 */ /* 0x001fc800078e0002 */
[C---:B--2---:R-:W-:Y:S02]  /*0070*/  IMAD.WIDE.U32 R4, R9.reuse, 0x4, R4 ;  /* 0x0000000409047825 */ /* 0x044fe400078e0004 */
[----:B-1----:R-:W2:Y:S04]  /*0080*/  LDG.E R2, desc[UR4][R2.64] ;  /* 0x0000000402027981 */ /* 0x002ea8000c1e1900 */
[----:B------:R-:W2:Y:S01]  /*0090*/  LDG.E R5, desc[UR4][R4.64] ;  /* 0x0000000404057981 */ /* 0x000ea2000c1e1900 */
[----:B---3--:R-:W-:Y:S01]  /*00a0*/  IMAD.WIDE.U32 R6, R9, 0x4, R6 ;  /* 0x0000000409067825 */ /* 0x008fe200078e0006 */
[----:B--2---:R-:W-:-:S05]  /*00b0*/  IADD3 R9, PT, PT, R2, R5, RZ ;  /* 0x0000000502097210 */ /* 0x004fca0007ffe0ff */
[----:B------:R-:W-:Y:S01]  /*00c0*/  STG.E desc[UR4][R6.64], R9 ;  /* 0x0000000906007986 */ /* 0x000fe2000c101904 */
[----:B------:R-:W-:Y:S05]  /*00d0*/  EXIT ;  /* 0x000000000000794d */ /* 0x000fea0003800000 */
.L_x_0:
[----:B------:R-:W-:-:S00]  /*00e0*/  BRA `(.L_x_0) ;  /* 0xfffffffc00fc7947 */ /* 0x000fc0000383ffff */
[----:B------:R-:W-:-:S00]  /*00f0*/  NOP ;  /* 0x0000000000007918 */ /* 0x000fc00000000000 */
        /* <DEDUP_REMOVED lines=8> */
.L_x_1:


//--------------------- .nv.shared.reserved.0     --------------------------
	.section	.nv.shared.reserved.0,"aw",@nobits
	.weak		__nv_reservedSMEM_offset_0_alias
	.size		__nv_reservedSMEM_offset_0_alias, 0, 64
	.other		__nv_reservedSMEM_offset_0_alias,@"STO_CUDA_RESERVED_SHARED STV_DEFAULT"
__nv_reservedSMEM_offset_0_alias:
	.zero		0
	.zero		64


//--------------------- .nv.constant0._Z9addkernelPiPKiS1_ --------------------------
	.section	.nv.constant0._Z9addkernelPiPKiS1_,"a",@progbits
	.sectionflags	@""
	.align	4
.nv.constant0._Z9addkernelPiPKiS1_:
	.zero		920


//--------------------- SYMBOLS --------------------------

	.type		.nv.reservedSmem.offset0,@object
	.size		.nv.reservedSmem.offset0,0x4
